	.headerflags	@"EF_CUDA_TEXMODE_UNIFIED EF_CUDA_64BIT_ADDRESS EF_CUDA_ACCELERATORS EF_CUDA_SM90 EF_CUDA_VIRTUAL_SM(EF_CUDA_SM90)"
	.elftype	@"ET_EXEC"


//--------------------- .nv.info                  --------------------------
	.section	.nv.info,"",@"SHT_CUDA_INFO"
	.align	4


	//----- nvinfo : EIATTR_REGCOUNT
	.align		4
        /*0000*/ 	.byte	0x04, 0x2f
        /*0002*/ 	.short	(.L_3 - .L_2)
	.align		4
.L_2:
        /*0004*/ 	.word	index@(triton_poi_fused__native_batch_norm_legit_no_training_convolution_relu_9)
        /*0008*/ 	.word	0x0000001b


	//----- nvinfo : EIATTR_MIN_STACK_SIZE
	.align		4
.L_3:
        /*000c*/ 	.byte	0x04, 0x12
        /*000e*/ 	.short	(.L_5 - .L_4)
	.align		4
.L_4:
        /*0010*/ 	.word	index@(triton_poi_fused__native_batch_norm_legit_no_training_convolution_relu_9)
        /*0014*/ 	.word	0x00000000


	//----- nvinfo : EIATTR_FRAME_SIZE
	.align		4
.L_5:
        /*0018*/ 	.byte	0x04, 0x11
        /*001a*/ 	.short	(.L_7 - .L_6)
	.align		4
.L_6:
        /*001c*/ 	.word	index@(triton_poi_fused__native_batch_norm_legit_no_training_convolution_relu_9)
        /*0020*/ 	.word	0x00000000


	//----- nvinfo : EIATTR_MIN_STACK_SIZE
	.align		4
.L_7:
        /*0024*/ 	.byte	0x04, 0x12
        /*0026*/ 	.short	(.L_9 - .L_8)
	.align		4
.L_8:
        /*0028*/ 	.word	index@(triton_poi_fused__native_batch_norm_legit_no_training_convolution_relu_9)
        /*002c*/ 	.word	0x00000000
.L_9:


//--------------------- .nv.info.triton_poi_fused__native_batch_norm_legit_no_training_convolution_relu_9 --------------------------
	.section	.nv.info.triton_poi_fused__native_batch_norm_legit_no_training_convolution_relu_9,"",@"SHT_CUDA_INFO"
	.sectionflags	@""
	.align	4


	//----- nvinfo : EIATTR_CUDA_API_VERSION
	.align		4
        /*0000*/ 	.byte	0x04, 0x37
        /*0002*/ 	.short	(.L_11 - .L_10)
.L_10:
        /*0004*/ 	.word	0x0000007c


	//----- nvinfo : EIATTR_KPARAM_INFO
	.align		4
.L_11:
        /*0008*/ 	.byte	0x04, 0x17
        /*000a*/ 	.short	(.L_13 - .L_12)
.L_12:
        /*000c*/ 	.word	0x00000000
        /*0010*/ 	.short	0x0008
        /*0012*/ 	.short	0x003c
        /*0014*/ 	.byte	0x00, 0xf0, 0x11, 0x00


	//----- nvinfo : EIATTR_KPARAM_INFO
	.align		4
.L_13:
        /*0018*/ 	.byte	0x04, 0x17
        /*001a*/ 	.short	(.L_15 - .L_14)
.L_14:
        /*001c*/ 	.word	0x00000000
        /*0020*/ 	.short	0x0007
        /*0022*/ 	.short	0x0038
        /*0024*/ 	.byte	0x00, 0xf0, 0x11, 0x00


	//----- nvinfo : EIATTR_KPARAM_INFO
	.align		4
.L_15:
        /*0028*/ 	.byte	0x04, 0x17
        /*002a*/ 	.short	(.L_17 - .L_16)
.L_16:
        /*002c*/ 	.word	0x00000000
        /*0030*/ 	.short	0x0006
        /*0032*/ 	.short	0x0030
        /*0034*/ 	.byte	0x00, 0xf4, 0x21, 0x00


	//----- nvinfo : EIATTR_KPARAM_INFO
	.align		4
.L_17:
        /*0038*/ 	.byte	0x04, 0x17
        /*003a*/ 	.short	(.L_19 - .L_18)
.L_18:
        /*003c*/ 	.word	0x00000000
        /*0040*/ 	.short	0x0005
        /*0042*/ 	.short	0x0028
        /*0044*/ 	.byte	0x00, 0xf4, 0x21, 0x00


	//----- nvinfo : EIATTR_KPARAM_INFO
	.align		4
.L_19:
        /*0048*/ 	.byte	0x04, 0x17
        /*004a*/ 	.short	(.L_21 - .L_20)
.L_20:
        /*004c*/ 	.word	0x00000000
        /*0050*/ 	.short	0x0004
        /*0052*/ 	.short	0x0020
        /*0054*/ 	.byte	0x00, 0xf4, 0x21, 0x00


	//----- nvinfo : EIATTR_KPARAM_INFO
	.align		4
.L_21:
        /*0058*/ 	.byte	0x04, 0x17
        /*005a*/ 	.short	(.L_23 - .L_22)
.L_22:
        /*005c*/ 	.word	0x00000000
        /*0060*/ 	.short	0x0003
        /*0062*/ 	.short	0x0018
        /*0064*/ 	.byte	0x00, 0xf4, 0x21, 0x00


	//----- nvinfo : EIATTR_KPARAM_INFO
	.align		4
.L_23:
        /*0068*/ 	.byte	0x04, 0x17
        /*006a*/ 	.short	(.L_25 - .L_24)
.L_24:
        /*006c*/ 	.word	0x00000000
        /*0070*/ 	.short	0x0002
        /*0072*/ 	.short	0x0010
        /*0074*/ 	.byte	0x00, 0xf4, 0x21, 0x00


	//----- nvinfo : EIATTR_KPARAM_INFO
	.align		4
.L_25:
        /*0078*/ 	.byte	0x04, 0x17
        /*007a*/ 	.short	(.L_27 - .L_26)
.L_26:
        /*007c*/ 	.word	0x00000000
        /*0080*/ 	.short	0x0001
        /*0082*/ 	.short	0x0008
        /*0084*/ 	.byte	0x00, 0xf4, 0x21, 0x00


	//----- nvinfo : EIATTR_KPARAM_INFO
	.align		4
.L_27:
        /*0088*/ 	.byte	0x04, 0x17
        /*008a*/ 	.short	(.L_29 - .L_28)
.L_28:
        /*008c*/ 	.word	0x00000000
        /*0090*/ 	.short	0x0000
        /*0092*/ 	.short	0x0000
        /*0094*/ 	.byte	0x00, 0xf4, 0x21, 0x00


	//----- nvinfo : EIATTR_SPARSE_MMA_MASK
	.align		4
.L_29:
        /*0098*/ 	.byte	0x03, 0x50
        /*009a*/ 	.short	0x0000


	//----- nvinfo : EIATTR_MAXREG_COUNT
	.align		4
        /*009c*/ 	.byte	0x03, 0x1b
        /*009e*/ 	.short	0x00ff


	//----- nvinfo : EIATTR_EXIT_INSTR_OFFSETS
	.align		4
        /*00a0*/ 	.byte	0x04, 0x1c
        /*00a2*/ 	.short	(.L_31 - .L_30)


	//   ....[0]....
.L_30:
        /*00a4*/ 	.word	0x00000610


	//   ....[1]....
        /*00a8*/ 	.word	0x00000630


	//----- nvinfo : EIATTR_REQNTID
	.align		4
.L_31:
        /*00ac*/ 	.byte	0x04, 0x10
        /*00ae*/ 	.short	(.L_33 - .L_32)
.L_32:
        /*00b0*/ 	.word	0x00000080
        /*00b4*/ 	.word	0x00000001
        /*00b8*/ 	.word	0x00000001


	//----- nvinfo : EIATTR_CBANK_PARAM_SIZE
	.align		4
.L_33:
        /*00bc*/ 	.byte	0x03, 0x19
        /*00be*/ 	.short	0x0040


	//----- nvinfo : EIATTR_PARAM_CBANK
	.align		4
        /*00c0*/ 	.byte	0x04, 0x0a
        /*00c2*/ 	.short	(.L_35 - .L_34)
	.align		4
.L_34:
        /*00c4*/ 	.word	index@(.nv.constant0.triton_poi_fused__native_batch_norm_legit_no_training_convolution_relu_9)
        /*00c8*/ 	.short	0x0210
        /*00ca*/ 	.short	0x0040


	//----- nvinfo : EIATTR_SW_WAR
	.align		4
.L_35:
        /*00cc*/ 	.byte	0x04, 0x36
        /*00ce*/ 	.short	(.L_37 - .L_36)
.L_36:
        /*00d0*/ 	.word	0x00000008
.L_37:


//--------------------- .nv.callgraph             --------------------------
	.section	.nv.callgraph,"",@"SHT_CUDA_CALLGRAPH"
	.align	4
	.sectionentsize	8
	.align		4
        /*0000*/ 	.word	0x00000000
	.align		4
        /*0004*/ 	.word	0xffffffff
	.align		4
        /*0008*/ 	.word	0x00000000
	.align		4
        /*000c*/ 	.word	0xfffffffe
	.align		4
        /*0010*/ 	.word	0x00000000
	.align		4
        /*0014*/ 	.word	0xfffffffd
	.align		4
        /*0018*/ 	.word	0x00000000
	.align		4
        /*001c*/ 	.word	0xfffffffc


//--------------------- .nv.constant4             --------------------------
	.section	.nv.constant4,"a",@progbits
	.align	8
	.align		8
.nv.constant4:
        /*0000*/ 	.dword	_$_str
	.align		8
        /*0008*/ 	.dword	_$_str_$_2


//--------------------- .text.triton_poi_fused__native_batch_norm_legit_no_training_convolution_relu_9 --------------------------
	.section	.text.triton_poi_fused__native_batch_norm_legit_no_training_convolution_relu_9,"ax",@progbits
	.sectionflags	@"SHF_BARRIERS=1"
	.align	128
        .global         triton_poi_fused__native_batch_norm_legit_no_training_convolution_relu_9
        .type           triton_poi_fused__native_batch_norm_legit_no_training_convolution_relu_9,@function
        .size           triton_poi_fused__native_batch_norm_legit_no_training_convolution_relu_9,(.L_x_1 - triton_poi_fused__native_batch_norm_legit_no_training_convolution_relu_9)
        .other          triton_poi_fused__native_batch_norm_legit_no_training_convolution_relu_9,@"STO_CUDA_ENTRY STV_DEFAULT"
triton_poi_fused__native_batch_norm_legit_no_training_convolution_relu_9:
.text.triton_poi_fused__native_batch_norm_legit_no_training_convolution_relu_9:
[----:B------:R-:W0:Y:S01]  /*0000*/  LDC R1, c[0x0][0x28] ;  /* 0x00000a00ff017b82 */ /* 0x000e220000000800 */
[----:B------:R-:W1:Y:S07]  /*0010*/  S2R R0, SR_TID.X ;  /* 0x0000000000007919 */ /* 0x000e6e0000002100 */
[----:B------:R-:W2:Y:S01]  /*0020*/  LDC.64 R6, c[0x0][0x220] ;  /* 0x00008800ff067b82 */ /* 0x000ea20000000a00 */
[----:B------:R-:W-:Y:S01]  /*0030*/  ULDC.64 UR6, c[0x0][0x208] ;  /* 0x0000820000067ab9 */ /* 0x000fe20000000a00 */
[----:B------:R-:W3:Y:S01]  /*0040*/  S2R R17, SR_CTAID.Y ;  /* 0x0000000000117919 */ /* 0x000ee20000002600 */
[----:B------:R-:W4:Y:S05]  /*0050*/  S2R R15, SR_CTAID.X ;  /* 0x00000000000f7919 */ /* 0x000f2a0000002500 */
[----:B------:R-:W5:Y:S08]  /*0060*/  LDC.64 R10, c[0x0][0x218] ;  /* 0x00008600ff0a7b82 */ /* 0x000f700000000a00 */
[----:B------:R-:W4:Y:S08]  /*0070*/  LDC.64 R18, c[0x0][0x210] ;  /* 0x00008400ff127b82 */ /* 0x000f300000000a00 */
[----:B------:R-:W5:Y:S01]  /*0080*/  LDC.64 R12, c[0x0][0x228] ;  /* 0x00008a00ff0c7b82 */ /* 0x000f620000000a00 */
[----:B-1----:R-:W-:-:S07]  /*0090*/  IMAD.SHL.U32 R14, R0, 0x2, RZ ;  /* 0x00000002000e7824 */ /* 0x002fce00078e00ff */
[----:B------:R-:W1:Y:S01]  /*00a0*/  LDC.64 R4, c[0x0][0x230] ;  /* 0x00008c00ff047b82 */ /* 0x000e620000000a00 */
[----:B------:R-:W-:-:S04]  /*00b0*/  LOP3.LUT R14, R14, 0xfe, RZ, 0xc0, !PT ;  /* 0x000000fe0e0e7812 */ /* 0x000fc800078ec0ff */
[----:B---3--:R-:W-:-:S04]  /*00c0*/  PRMT R8, R14, 0x6540, R17 ;  /* 0x000065400e087816 */ /* 0x008fc80000000011 */
[----:B------:R-:W-:Y:S02]  /*00d0*/  SHF.R.S32.HI R3, RZ, 0x1f, R8 ;  /* 0x0000001fff037819 */ /* 0x000fe40000011408 */
[----:B------:R-:W-:Y:S02]  /*00e0*/  ISETP.GE.AND P2, PT, R8, 0x100, PT ;  /* 0x000001000800780c */ /* 0x000fe40003f46270 */
[----:B------:R-:W-:Y:S02]  /*00f0*/  LEA.HI R9, R3, R8, RZ, 0x6 ;  /* 0x0000000803097211 */ /* 0x000fe400078f30ff */
[----:B------:R-:W-:Y:S02]  /*0100*/  CS2R R2, SRZ ;  /* 0x0000000000027805 */ /* 0x000fe4000001ff00 */
[----:B------:R-:W-:-:S05]  /*0110*/  LOP3.LUT R21, R9, 0xffffffc0, RZ, 0xc0, !PT ;  /* 0xffffffc009157812 */ /* 0x000fca00078ec0ff */
[----:B------:R-:W-:-:S04]  /*0120*/  IMAD.IADD R21, R8, 0x1, -R21 ;  /* 0x0000000108157824 */ /* 0x000fc800078e0a15 */
[----:B--2---:R-:W-:-:S05]  /*0130*/  IMAD.WIDE R6, R21, 0x4, R6 ;  /* 0x0000000415067825 */ /* 0x004fca00078e0206 */
[----:B------:R2:W3:Y:S01]  /*0140*/  @!P2 LDG.E.EL.64 R2, desc[UR6][R6.64] ;  /* 0x000000060602a981 */ /* 0x0004e2000c2e1b00 */
[----:B------:R-:W-:Y:S01]  /*0150*/  IMAD.SHL.U32 R9, R9, 0x40, RZ ;  /* 0x0000004009097824 */ /* 0x000fe200078e00ff */
[C---:B----4-:R-:W-:Y:S01]  /*0160*/  ISETP.GE.AND P0, PT, R15.reuse, 0x40, PT ;  /* 0x000000400f00780c */ /* 0x050fe20003f06270 */
[----:B------:R-:W-:Y:S02]  /*0170*/  IMAD R16, R15, 0x40, R21 ;  /* 0x000000400f107824 */ /* 0x000fe400078e0215 */
[----:B-----5:R-:W-:Y:S01]  /*0180*/  IMAD.WIDE R10, R21, 0x4, R10 ;  /* 0x00000004150a7825 */ /* 0x020fe200078e020a */
[----:B------:R-:W-:Y:S02]  /*0190*/  LOP3.LUT R9, R9, 0xfffff000, RZ, 0xc0, !PT ;  /* 0xfffff00009097812 */ /* 0x000fe400078ec0ff */
[----:B------:R-:W-:Y:S01]  /*01a0*/  ISETP.LT.AND P1, PT, R8, 0x100, !P0 ;  /* 0x000001000800780c */ /* 0x000fe20004721270 */
[----:B0-----:R-:W-:Y:S01]  /*01b0*/  IMAD.WIDE R12, R21, 0x4, R12 ;  /* 0x00000004150c7825 */ /* 0x001fe200078e020c */
[----:B--2---:R-:W-:-:S03]  /*01c0*/  CS2R R6, SRZ ;  /* 0x0000000000067805 */ /* 0x004fc6000001ff00 */
[----:B------:R-:W-:Y:S01]  /*01d0*/  IMAD.IADD R16, R16, 0x1, R9 ;  /* 0x0000000110107824 */ /* 0x000fe200078e0209 */
[----:B------:R-:W-:Y:S01]  /*01e0*/  CS2R R8, SRZ ;  /* 0x0000000000087805 */ /* 0x000fe2000001ff00 */
[----:B-1----:R-:W-:Y:S01]  /*01f0*/  IMAD.WIDE R22, R21, 0x4, R4 ;  /* 0x0000000415167825 */ /* 0x002fe200078e0204 */
[----:B------:R0:W2:Y:S03]  /*0200*/  @!P2 LDG.E.EL.64 R6, desc[UR6][R10.64] ;  /* 0x000000060a06a981 */ /* 0x0000a6000c2e1b00 */
[----:B------:R-:W-:Y:S01]  /*0210*/  IMAD.WIDE R18, R16, 0x4, R18 ;  /* 0x0000000410127825 */ /* 0x000fe200078e0212 */
[----:B------:R-:W-:Y:S02]  /*0220*/  CS2R R4, SRZ ;  /* 0x0000000000047805 */ /* 0x000fe4000001ff00 */
[----:B------:R-:W-:Y:S02]  /*0230*/  CS2R R20, SRZ ;  /* 0x0000000000147805 */ /* 0x000fe4000001ff00 */
[----:B------:R-:W2:Y:S04]  /*0240*/  @P1 LDG.E.EL.64 R8, desc[UR6][R18.64] ;  /* 0x0000000612081981 */ /* 0x000ea8000c2e1b00 */
[----:B------:R-:W4:Y:S04]  /*0250*/  @!P2 LDG.E.EL.64 R4, desc[UR6][R12.64] ;  /* 0x000000060c04a981 */ /* 0x000f28000c2e1b00 */
[----:B------:R-:W4:Y:S01]  /*0260*/  @!P2 LDG.E.EL.64 R20, desc[UR6][R22.64] ;  /* 0x000000061614a981 */ /* 0x000f22000c2e1b00 */
[----:B0-----:R-:W-:Y:S01]  /*0270*/  IMAD.MOV.U32 R11, RZ, RZ, 0x3e800000 ;  /* 0x3e800000ff0b7424 */ /* 0x001fe200078e00ff */
[----:B------:R-:W0:Y:S01]  /*0280*/  S2UR UR5, SR_CgaCtaId ;  /* 0x00000000000579c3 */ /* 0x000e220000008800 */
[----:B------:R-:W-:-:S02]  /*0290*/  UMOV UR4, 0x400 ;  /* 0x0000040000047882 */ /* 0x000fc40000000000 */
[----:B0-----:R-:W-:-:S06]  /*02a0*/  UPRMT UR4, UR5, 0x654, UR4 ;  /* 0x0000065405047896 */ /* 0x001fcc0008000004 */
[----:B------:R-:W-:Y:S01]  /*02b0*/  LEA R14, R14, UR4, 0x3 ;  /* 0x000000040e0e7c11 */ /* 0x000fe2000f8e18ff */
[----:B---3--:R-:W-:Y:S01]  /*02c0*/  FADD R2, R2, 9.9999997473787516356e-06 ;  /* 0x3727c5ac02027421 */ /* 0x008fe20000000000 */
[----:B------:R-:W-:-:S03]  /*02d0*/  FADD R3, R3, 9.9999997473787516356e-06 ;  /* 0x3727c5ac03037421 */ /* 0x000fc60000000000 */
[----:B------:R-:W0:Y:S08]  /*02e0*/  MUFU.SQRT R24, R2 ;  /* 0x0000000200187308 */ /* 0x000e300000002000 */
[----:B------:R-:W1:Y:S01]  /*02f0*/  MUFU.SQRT R10, R3 ;  /* 0x00000003000a7308 */ /* 0x000e620000002000 */
[C---:B0-----:R-:W-:Y:S02]  /*0300*/  FSETP.GT.AND P2, PT, R24.reuse, 8.50705917302346158658e+37, PT ;  /* 0x7e8000001800780b */ /* 0x041fe40003f44000 */
[----:B------:R-:W-:-:S02]  /*0310*/  FSETP.GEU.AND P4, PT, R24, 1.175494350822287508e-38, PT ;  /* 0x008000001800780b */ /* 0x000fc40003f8e000 */
[C---:B-1----:R-:W-:Y:S02]  /*0320*/  FSETP.GT.AND P3, PT, R10.reuse, 8.50705917302346158658e+37, PT ;  /* 0x7e8000000a00780b */ /* 0x042fe40003f64000 */
[----:B------:R-:W-:-:S07]  /*0330*/  FSETP.GEU.AND P5, PT, R10, 1.175494350822287508e-38, PT ;  /* 0x008000000a00780b */ /* 0x000fce0003fae000 */
[----:B------:R-:W-:-:S04]  /*0340*/  @P2 FMUL R24, R24, 0.25 ;  /* 0x3e80000018182820 */ /* 0x000fc80000400000 */
[----:B------:R-:W-:Y:S01]  /*0350*/  @!P4 FMUL R24, R24, 16777216 ;  /* 0x4b8000001818c820 */ /* 0x000fe20000400000 */
[----:B------:R-:W-:-:S04]  /*0360*/  @P3 FMUL R10, R10, 0.25 ;  /* 0x3e8000000a0a3820 */ /* 0x000fc80000400000 */
[----:B------:R-:W-:Y:S01]  /*0370*/  @!P5 FMUL R10, R10, 16777216 ;  /* 0x4b8000000a0ad820 */ /* 0x000fe20000400000 */
[----:B------:R-:W0:Y:S01]  /*0380*/  MUFU.RCP R24, R24 ;  /* 0x0000001800187308 */ /* 0x000e220000001000 */
[----:B------:R-:W-:-:S07]  /*0390*/  FSEL R3, R11, 1, P2 ;  /* 0x3f8000000b037808 */ /* 0x000fce0001000000 */
[----:B------:R-:W1:Y:S01]  /*03a0*/  MUFU.RCP R10, R10 ;  /* 0x0000000a000a7308 */ /* 0x000e620000001000 */
[----:B------:R-:W-:Y:S01]  /*03b0*/  FSEL R11, R11, 1, P3 ;  /* 0x3f8000000b0b7808 */ /* 0x000fe20001800000 */
[----:B------:R-:W-:Y:S01]  /*03c0*/  @!P4 FMUL R3, R3, 16777216 ;  /* 0x4b8000000303c820 */ /* 0x000fe20000400000 */
[----:B--2---:R-:W-:-:S03]  /*03d0*/  FADD R6, -R6, R8 ;  /* 0x0000000806067221 */ /* 0x004fc60000000100 */
[----:B------:R-:W-:Y:S01]  /*03e0*/  @!P5 FMUL R11, R11, 16777216 ;  /* 0x4b8000000b0bd820 */ /* 0x000fe20000400000 */
[----:B0-----:R-:W-:Y:S01]  /*03f0*/  FMUL R3, R24, R3 ;  /* 0x0000000318037220 */ /* 0x001fe20000400000 */
[----:B------:R-:W-:-:S03]  /*0400*/  FADD R7, -R7, R9 ;  /* 0x0000000907077221 */ /* 0x000fc60000000100 */
[----:B------:R-:W-:Y:S01]  /*0410*/  FMUL R3, R6, R3 ;  /* 0x0000000306037220 */ /* 0x000fe20000400000 */
[----:B-1----:R-:W-:-:S03]  /*0420*/  FMUL R2, R10, R11 ;  /* 0x0000000b0a027220 */ /* 0x002fc60000400000 */
[----:B----4-:R-:W-:Y:S01]  /*0430*/  FFMA R3, R3, R4, R20 ;  /* 0x0000000403037223 */ /* 0x010fe20000000014 */
[----:B------:R-:W-:-:S04]  /*0440*/  FMUL R2, R7, R2 ;  /* 0x0000000207027220 */ /* 0x000fc80000400000 */
[C---:B------:R-:W-:Y:S01]  /*0450*/  FSETP.GEU.AND P2, PT, R3.reuse, RZ, PT ;  /* 0x000000ff0300720b */ /* 0x040fe20003f4e000 */
[----:B------:R-:W0:Y:S01]  /*0460*/  LDC.64 R6, c[0x0][0x238] ;  /* 0x00008e00ff067b82 */ /* 0x000e220000000a00 */
[----:B------:R-:W-:Y:S02]  /*0470*/  FFMA R5, R2, R5, R21 ;  /* 0x0000000502057223 */ /* 0x000fe40000000015 */
[----:B------:R-:W-:-:S03]  /*0480*/  FSEL R2, R3, RZ, P2 ;  /* 0x000000ff03027208 */ /* 0x000fc60001000000 */
[----:B------:R-:W-:-:S04]  /*0490*/  FSETP.GEU.AND P3, PT, R5, RZ, PT ;  /* 0x000000ff0500720b */ /* 0x000fc80003f6e000 */
[----:B------:R-:W-:Y:S01]  /*04a0*/  FSEL R3, R5, RZ, P3 ;  /* 0x000000ff05037208 */ /* 0x000fe20001800000 */
[----:B------:R-:W-:Y:S01]  /*04b0*/  STS [R14], R2 ;  /* 0x000000020e007388 */ /* 0x000fe20000000800 */
[----:B------:R-:W-:Y:S01]  /*04c0*/  LOP3.LUT R8, R0, 0x7f, RZ, 0xc0, !PT ;  /* 0x0000007f00087812 */ /* 0x000fe200078ec0ff */
[----:B------:R-:W1:Y:S02]  /*04d0*/  LDC.64 R4, c[0x0][0x240] ;  /* 0x00009000ff047b82 */ /* 0x000e640000000a00 */
[----:B------:R-:W-:Y:S01]  /*04e0*/  STS [R14+0x8], R3 ;  /* 0x000008030e007388 */ /* 0x000fe20000000800 */
[C---:B------:R-:W-:Y:S02]  /*04f0*/  LOP3.LUT R0, R8.reuse, 0x80, RZ, 0xfc, !PT ;  /* 0x0000008008007812 */ /* 0x040fe400078efcff */
[----:B------:R-:W-:-:S03]  /*0500*/  LEA R11, R8, UR4, 0x3 ;  /* 0x00000004080b7c11 */ /* 0x000fc6000f8e18ff */
[----:B------:R-:W-:Y:S01]  /*0510*/  BAR.SYNC.DEFER_BLOCKING 0x0 ;  /* 0x0000000000007b1d */ /* 0x000fe20000010000 */
[----:B------:R-:W-:Y:S01]  /*0520*/  LEA R12, R0, UR4, 0x3 ;  /* 0x00000004000c7c11 */ /* 0x000fe2000f8e18ff */
[----:B------:R-:W-:-:S04]  /*0530*/  IMAD.SHL.U32 R0, R17, 0x100, RZ ;  /* 0x0000010011007824 */ /* 0x000fc800078e00ff */
[----:B------:R-:W2:Y:S04]  /*0540*/  LDS R11, [R11] ;  /* 0x000000000b0b7984 */ /* 0x000ea80000000800 */
[----:B------:R-:W3:Y:S01]  /*0550*/  LDS R13, [R12] ;  /* 0x000000000c0d7984 */ /* 0x000ee20000000800 */
[----:B------:R-:W-:Y:S02]  /*0560*/  PRMT R10, R8, 0x6540, R17 ;  /* 0x00006540080a7816 */ /* 0x000fe40000000011 */
[----:B------:R-:W-:Y:S02]  /*0570*/  LOP3.LUT R0, R0, 0x80, R8, 0xfe, !PT ;  /* 0x0000008000007812 */ /* 0x000fe400078efe08 */
[----:B------:R-:W-:Y:S02]  /*0580*/  ISETP.LT.AND P2, PT, R10, 0x100, !P0 ;  /* 0x000001000a00780c */ /* 0x000fe40004741270 */
[----:B------:R-:W-:Y:S01]  /*0590*/  ISETP.LT.AND P0, PT, R0, 0x100, !P0 ;  /* 0x000001000000780c */ /* 0x000fe20004701270 */
[----:B------:R-:W-:-:S02]  /*05a0*/  IMAD R9, R10, 0x40, R15 ;  /* 0x000000400a097824 */ /* 0x000fc400078e020f */
[----:B------:R-:W-:Y:S02]  /*05b0*/  IMAD R15, R0, 0x40, R15 ;  /* 0x00000040000f7824 */ /* 0x000fe400078e020f */
[----:B0-----:R-:W-:-:S04]  /*05c0*/  IMAD.WIDE R8, R9, 0x4, R6 ;  /* 0x0000000409087825 */ /* 0x001fc800078e0206 */
[----:B------:R-:W-:-:S04]  /*05d0*/  IMAD.WIDE R6, R15, 0x4, R6 ;  /* 0x000000040f067825 */ /* 0x000fc800078e0206 */
[----:B-1----:R-:W-:Y:S01]  /*05e0*/  IMAD.WIDE R4, R16, 0x4, R4 ;  /* 0x0000000410047825 */ /* 0x002fe200078e0204 */
[----:B--2---:R0:W-:Y:S04]  /*05f0*/  @P2 STG.E desc[UR6][R8.64], R11 ;  /* 0x0000000b08002986 */ /* 0x0041e8000c101906 */
[----:B---3--:R0:W-:Y:S02]  /*0600*/  @P0 STG.E desc[UR6][R6.64], R13 ;  /* 0x0000000d06000986 */ /* 0x0081e4000c101906 */
[----:B0-----:R-:W-:Y:S05]  /*0610*/  @!P1 EXIT ;  /* 0x000000000000994d */ /* 0x001fea0003800000 */
[----:B------:R-:W-:Y:S01]  /*0620*/  STG.E.64 desc[UR6][R4.64], R2 ;  /* 0x0000000204007986 */ /* 0x000fe2000c101b06 */
[----:B------:R-:W-:Y:S05]  /*0630*/  EXIT ;  /* 0x000000000000794d */ /* 0x000fea0003800000 */
.L_x_0:
[----:B------:R-:W-:-:S00]  /*0640*/  BRA `(.L_x_0) ;  /* 0xfffffffc00fc7947 */ /* 0x000fc0000383ffff */
[----:B------:R-:W-:-:S00]  /*0650*/  NOP ;  /* 0x0000000000007918 */ /* 0x000fc00000000000 */
        /* <DEDUP_REMOVED lines=10> */
.L_x_1:


//--------------------- .nv.global.init           --------------------------
	.section	.nv.global.init,"aw",@progbits
.nv.global.init:
	.type		_$_str,@object
	.size		_$_str,(_$_str_$_2 - _$_str)
_$_str:
        /*0000*/ 	.byte	0x5f, 0x5f, 0x43, 0x55, 0x44, 0x41, 0x5f, 0x46, 0x54, 0x5a, 0x00
	.type		_$_str_$_2,@object
	.size		_$_str_$_2,(.L_1 - _$_str_$_2)
_$_str_$_2:
        /*000b*/ 	.byte	0x5f, 0x5f, 0x43, 0x55, 0x44, 0x41, 0x5f, 0x50, 0x52, 0x45, 0x43, 0x5f, 0x53, 0x51, 0x52, 0x54
        /*001b*/ 	.byte	0x00
.L_1:


//--------------------- .nv.shared.triton_poi_fused__native_batch_norm_legit_no_training_convolution_relu_9 --------------------------
	.section	.nv.shared.triton_poi_fused__native_batch_norm_legit_no_training_convolution_relu_9,"aw",@nobits
	.sectionflags	@""
	.align	16
	.zero		1024


//--------------------- .nv.constant0.triton_poi_fused__native_batch_norm_legit_no_training_convolution_relu_9 --------------------------
	.section	.nv.constant0.triton_poi_fused__native_batch_norm_legit_no_training_convolution_relu_9,"a",@progbits
	.sectionflags	@""
	.align	4
.nv.constant0.triton_poi_fused__native_batch_norm_legit_no_training_convolution_relu_9:
	.zero		592
